	.headerflags	@"EF_CUDA_TEXMODE_UNIFIED EF_CUDA_64BIT_ADDRESS EF_CUDA_ACCELERATORS EF_CUDA_SM90 EF_CUDA_VIRTUAL_SM(EF_CUDA_SM90)"
	.elftype	@"ET_EXEC"


//--------------------- .nv.info                  --------------------------
	.section	.nv.info,"",@"SHT_CUDA_INFO"
	.align	4


	//----- nvinfo : EIATTR_REGCOUNT
	.align		4
        /*0000*/ 	.byte	0x04, 0x2f
        /*0002*/ 	.short	(.L_3 - .L_2)
	.align		4
.L_2:
        /*0004*/ 	.word	index@(triton_poi_fused__native_batch_norm_legit_no_training_relu_11)
        /*0008*/ 	.word	0x00000010


	//----- nvinfo : EIATTR_MIN_STACK_SIZE
	.align		4
.L_3:
        /*000c*/ 	.byte	0x04, 0x12
        /*000e*/ 	.short	(.L_5 - .L_4)
	.align		4
.L_4:
        /*0010*/ 	.word	index@(triton_poi_fused__native_batch_norm_legit_no_training_relu_11)
        /*0014*/ 	.word	0x00000000


	//----- nvinfo : EIATTR_FRAME_SIZE
	.align		4
.L_5:
        /*0018*/ 	.byte	0x04, 0x11
        /*001a*/ 	.short	(.L_7 - .L_6)
	.align		4
.L_6:
        /*001c*/ 	.word	index@(triton_poi_fused__native_batch_norm_legit_no_training_relu_11)
        /*0020*/ 	.word	0x00000000


	//----- nvinfo : EIATTR_MIN_STACK_SIZE
	.align		4
.L_7:
        /*0024*/ 	.byte	0x04, 0x12
        /*0026*/ 	.short	(.L_9 - .L_8)
	.align		4
.L_8:
        /*0028*/ 	.word	index@(triton_poi_fused__native_batch_norm_legit_no_training_relu_11)
        /*002c*/ 	.word	0x00000000
.L_9:


//--------------------- .nv.info.triton_poi_fused__native_batch_norm_legit_no_training_relu_11 --------------------------
	.section	.nv.info.triton_poi_fused__native_batch_norm_legit_no_training_relu_11,"",@"SHT_CUDA_INFO"
	.sectionflags	@""
	.align	4


	//----- nvinfo : EIATTR_CUDA_API_VERSION
	.align		4
        /*0000*/ 	.byte	0x04, 0x37
        /*0002*/ 	.short	(.L_11 - .L_10)
.L_10:
        /*0004*/ 	.word	0x0000007c


	//----- nvinfo : EIATTR_KPARAM_INFO
	.align		4
.L_11:
        /*0008*/ 	.byte	0x04, 0x17
        /*000a*/ 	.short	(.L_13 - .L_12)
.L_12:
        /*000c*/ 	.word	0x00000000
        /*0010*/ 	.short	0x0006
        /*0012*/ 	.short	0x0030
        /*0014*/ 	.byte	0x00, 0xf0, 0x11, 0x00


	//----- nvinfo : EIATTR_KPARAM_INFO
	.align		4
.L_13:
        /*0018*/ 	.byte	0x04, 0x17
        /*001a*/ 	.short	(.L_15 - .L_14)
.L_14:
        /*001c*/ 	.word	0x00000000
        /*0020*/ 	.short	0x0005
        /*0022*/ 	.short	0x0028
        /*0024*/ 	.byte	0x00, 0xf4, 0x21, 0x00


	//----- nvinfo : EIATTR_KPARAM_INFO
	.align		4
.L_15:
        /*0028*/ 	.byte	0x04, 0x17
        /*002a*/ 	.short	(.L_17 - .L_16)
.L_16:
        /*002c*/ 	.word	0x00000000
        /*0030*/ 	.short	0x0004
        /*0032*/ 	.short	0x0020
        /*0034*/ 	.byte	0x00, 0xf4, 0x21, 0x00


	//----- nvinfo : EIATTR_KPARAM_INFO
	.align		4
.L_17:
        /*0038*/ 	.byte	0x04, 0x17
        /*003a*/ 	.short	(.L_19 - .L_18)
.L_18:
        /*003c*/ 	.word	0x00000000
        /*0040*/ 	.short	0x0003
        /*0042*/ 	.short	0x0018
        /*0044*/ 	.byte	0x00, 0xf4, 0x21, 0x00


	//----- nvinfo : EIATTR_KPARAM_INFO
	.align		4
.L_19:
        /*0048*/ 	.byte	0x04, 0x17
        /*004a*/ 	.short	(.L_21 - .L_20)
.L_20:
        /*004c*/ 	.word	0x00000000
        /*0050*/ 	.short	0x0002
        /*0052*/ 	.short	0x0010
        /*0054*/ 	.byte	0x00, 0xf4, 0x21, 0x00


	//----- nvinfo : EIATTR_KPARAM_INFO
	.align		4
.L_21:
        /*0058*/ 	.byte	0x04, 0x17
        /*005a*/ 	.short	(.L_23 - .L_22)
.L_22:
        /*005c*/ 	.word	0x00000000
        /*0060*/ 	.short	0x0001
        /*0062*/ 	.short	0x0008
        /*0064*/ 	.byte	0x00, 0xf4, 0x21, 0x00


	//----- nvinfo : EIATTR_KPARAM_INFO
	.align		4
.L_23:
        /*0068*/ 	.byte	0x04, 0x17
        /*006a*/ 	.short	(.L_25 - .L_24)
.L_24:
        /*006c*/ 	.word	0x00000000
        /*0070*/ 	.short	0x0000
        /*0072*/ 	.short	0x0000
        /*0074*/ 	.byte	0x00, 0xf4, 0x21, 0x00


	//----- nvinfo : EIATTR_SPARSE_MMA_MASK
	.align		4
.L_25:
        /*0078*/ 	.byte	0x03, 0x50
        /*007a*/ 	.short	0x0000


	//----- nvinfo : EIATTR_MAXREG_COUNT
	.align		4
        /*007c*/ 	.byte	0x03, 0x1b
        /*007e*/ 	.short	0x00ff


	//----- nvinfo : EIATTR_EXIT_INSTR_OFFSETS
	.align		4
        /*0080*/ 	.byte	0x04, 0x1c
        /*0082*/ 	.short	(.L_27 - .L_26)


	//   ....[0]....
.L_26:
        /*0084*/ 	.word	0x00000300


	//----- nvinfo : EIATTR_REQNTID
	.align		4
.L_27:
        /*0088*/ 	.byte	0x04, 0x10
        /*008a*/ 	.short	(.L_29 - .L_28)
.L_28:
        /*008c*/ 	.word	0x00000080
        /*0090*/ 	.word	0x00000001
        /*0094*/ 	.word	0x00000001


	//----- nvinfo : EIATTR_CBANK_PARAM_SIZE
	.align		4
.L_29:
        /*0098*/ 	.byte	0x03, 0x19
        /*009a*/ 	.short	0x0034


	//----- nvinfo : EIATTR_PARAM_CBANK
	.align		4
        /*009c*/ 	.byte	0x04, 0x0a
        /*009e*/ 	.short	(.L_31 - .L_30)
	.align		4
.L_30:
        /*00a0*/ 	.word	index@(.nv.constant0.triton_poi_fused__native_batch_norm_legit_no_training_relu_11)
        /*00a4*/ 	.short	0x0210
        /*00a6*/ 	.short	0x0034


	//----- nvinfo : EIATTR_SW_WAR
	.align		4
.L_31:
        /*00a8*/ 	.byte	0x04, 0x36
        /*00aa*/ 	.short	(.L_33 - .L_32)
.L_32:
        /*00ac*/ 	.word	0x00000008
.L_33:


//--------------------- .nv.callgraph             --------------------------
	.section	.nv.callgraph,"",@"SHT_CUDA_CALLGRAPH"
	.align	4
	.sectionentsize	8
	.align		4
        /*0000*/ 	.word	0x00000000
	.align		4
        /*0004*/ 	.word	0xffffffff
	.align		4
        /*0008*/ 	.word	0x00000000
	.align		4
        /*000c*/ 	.word	0xfffffffe
	.align		4
        /*0010*/ 	.word	0x00000000
	.align		4
        /*0014*/ 	.word	0xfffffffd
	.align		4
        /*0018*/ 	.word	0x00000000
	.align		4
        /*001c*/ 	.word	0xfffffffc


//--------------------- .nv.constant4             --------------------------
	.section	.nv.constant4,"a",@progbits
	.align	8
	.align		8
.nv.constant4:
        /*0000*/ 	.dword	_$_str
	.align		8
        /*0008*/ 	.dword	_$_str_$_2


//--------------------- .text.triton_poi_fused__native_batch_norm_legit_no_training_relu_11 --------------------------
	.section	.text.triton_poi_fused__native_batch_norm_legit_no_training_relu_11,"ax",@progbits
	.align	128
        .global         triton_poi_fused__native_batch_norm_legit_no_training_relu_11
        .type           triton_poi_fused__native_batch_norm_legit_no_training_relu_11,@function
        .size           triton_poi_fused__native_batch_norm_legit_no_training_relu_11,(.L_x_1 - triton_poi_fused__native_batch_norm_legit_no_training_relu_11)
        .other          triton_poi_fused__native_batch_norm_legit_no_training_relu_11,@"STO_CUDA_ENTRY STV_DEFAULT"
triton_poi_fused__native_batch_norm_legit_no_training_relu_11:
.text.triton_poi_fused__native_batch_norm_legit_no_training_relu_11:
[----:B------:R-:W-:Y:S01]  /*0000*/  LDC R1, c[0x0][0x28] ;  /* 0x00000a00ff017b82 */ /* 0x000fe20000000800 */
[----:B------:R-:W1:Y:S07]  /*0010*/  S2R R0, SR_TID.X ;  /* 0x0000000000007919 */ /* 0x000e6e0000002100 */
[----:B------:R-:W2:Y:S01]  /*0020*/  LDC.64 R6, c[0x0][0x220] ;  /* 0x00008800ff067b82 */ /* 0x000ea20000000a00 */
[----:B------:R-:W-:Y:S01]  /*0030*/  ULDC.64 UR4, c[0x0][0x208] ;  /* 0x0000820000047ab9 */ /* 0x000fe20000000a00 */
[----:B------:R-:W3:Y:S06]  /*0040*/  S2R R3, SR_CTAID.X ;  /* 0x0000000000037919 */ /* 0x000eec0000002500 */
[----:B------:R-:W4:Y:S08]  /*0050*/  LDC.64 R8, c[0x0][0x228] ;  /* 0x00008a00ff087b82 */ /* 0x000f300000000a00 */
[----:B------:R-:W5:Y:S01]  /*0060*/  LDC.64 R10, c[0x0][0x230] ;  /* 0x00008c00ff0a7b82 */ /* 0x000f620000000a00 */
[----:B-1----:R-:W-:-:S02]  /*0070*/  LOP3.LUT R0, R0, 0x7f, RZ, 0xc0, !PT ;  /* 0x0000007f00007812 */ /* 0x002fc400078ec0ff */
[----:B---3--:R-:W-:Y:S02]  /*0080*/  SHF.R.S32.HI R2, RZ, 0x18, R3 ;  /* 0x00000018ff027819 */ /* 0x008fe40000011403 */
[----:B------:R-:W-:Y:S02]  /*0090*/  LEA R0, R3, R0, 0x7 ;  /* 0x0000000003007211 */ /* 0x000fe400078e38ff */
[----:B------:R-:W-:-:S04]  /*00a0*/  SGXT R3, R2, 0x1 ;  /* 0x000000010203781a */ /* 0x000fc80000000200 */
[----:B------:R-:W-:-:S04]  /*00b0*/  LEA.HI R3, R3, R0, RZ, 0x6 ;  /* 0x0000000003037211 */ /* 0x000fc800078f30ff */
[----:B------:R-:W-:-:S05]  /*00c0*/  SHF.R.S32.HI R3, RZ, 0x6, R3 ;  /* 0x00000006ff037819 */ /* 0x000fca0000011403 */
[----:B------:R-:W-:-:S05]  /*00d0*/  IMAD.HI R2, R3, 0x2aaaaaab, RZ ;  /* 0x2aaaaaab03027827 */ /* 0x000fca00078e02ff */
[----:B------:R-:W-:-:S04]  /*00e0*/  SHF.R.U32.HI R5, RZ, 0x1f, R2 ;  /* 0x0000001fff057819 */ /* 0x000fc80000011602 */
[----:B------:R-:W-:Y:S02]  /*00f0*/  LEA.HI R2, R2, R5, RZ, 0x1d ;  /* 0x0000000502027211 */ /* 0x000fe400078fe8ff */
[----:B------:R-:W1:Y:S03]  /*0100*/  LDC.64 R4, c[0x0][0x218] ;  /* 0x00008600ff047b82 */ /* 0x000e660000000a00 */
[----:B------:R-:W-:-:S04]  /*0110*/  IMAD R13, R2, -0x30, R3 ;  /* 0xffffffd0020d7824 */ /* 0x000fc800078e0203 */
[C---:B--2---:R-:W-:Y:S01]  /*0120*/  IMAD.WIDE R6, R13.reuse, 0x4, R6 ;  /* 0x000000040d067825 */ /* 0x044fe200078e0206 */
[----:B------:R-:W2:Y:S05]  /*0130*/  LDC.64 R2, c[0x0][0x210] ;  /* 0x00008400ff027b82 */ /* 0x000eaa0000000a00 */
[----:B------:R-:W3:Y:S01]  /*0140*/  LDG.E.EL R6, desc[UR4][R6.64] ;  /* 0x0000000406067981 */ /* 0x000ee2000c2e1900 */
[----:B----4-:R-:W-:-:S04]  /*0150*/  IMAD.WIDE R8, R13, 0x4, R8 ;  /* 0x000000040d087825 */ /* 0x010fc800078e0208 */
[C---:B-----5:R-:W-:Y:S02]  /*0160*/  IMAD.WIDE R10, R13.reuse, 0x4, R10 ;  /* 0x000000040d0a7825 */ /* 0x060fe400078e020a */
[----:B------:R-:W4:Y:S02]  /*0170*/  LDG.E.EL R8, desc[UR4][R8.64] ;  /* 0x0000000408087981 */ /* 0x000f24000c2e1900 */
[----:B-1----:R-:W-:Y:S02]  /*0180*/  IMAD.WIDE R4, R13, 0x4, R4 ;  /* 0x000000040d047825 */ /* 0x002fe400078e0204 */
[----:B------:R-:W4:Y:S04]  /*0190*/  LDG.E.EL R11, desc[UR4][R10.64] ;  /* 0x000000040a0b7981 */ /* 0x000f28000c2e1900 */
[----:B------:R1:W5:Y:S01]  /*01a0*/  LDG.E.EL R5, desc[UR4][R4.64] ;  /* 0x0000000404057981 */ /* 0x000362000c2e1900 */
[----:B--2---:R-:W-:-:S05]  /*01b0*/  IMAD.WIDE R2, R0, 0x4, R2 ;  /* 0x0000000400027825 */ /* 0x004fca00078e0202 */
[----:B------:R2:W5:Y:S01]  /*01c0*/  LDG.E R12, desc[UR4][R2.64] ;  /* 0x00000004020c7981 */ /* 0x000562000c1e1900 */
[----:B-1----:R-:W-:Y:S01]  /*01d0*/  HFMA2.MMA R4, -RZ, RZ, 1.625, 0 ;  /* 0x3e800000ff047435 */ /* 0x002fe200000001ff */
[----:B--2---:R-:W1:Y:S02]  /*01e0*/  LDC.64 R2, c[0x0][0x238] ;  /* 0x00008e00ff027b82 */ /* 0x004e640000000a00 */
[----:B-1----:R-:W-:-:S04]  /*01f0*/  IMAD.WIDE R2, R0, 0x4, R2 ;  /* 0x0000000400027825 */ /* 0x002fc800078e0202 */
[----:B---3--:R-:W-:-:S04]  /*0200*/  FADD R6, R6, 9.9999997473787516356e-06 ;  /* 0x3727c5ac06067421 */ /* 0x008fc80000000000 */
[----:B------:R-:W1:Y:S02]  /*0210*/  MUFU.SQRT R7, R6 ;  /* 0x0000000600077308 */ /* 0x000e640000002000 */
[C---:B-1----:R-:W-:Y:S02]  /*0220*/  FSETP.GT.AND P0, PT, R7.reuse, 8.50705917302346158658e+37, PT ;  /* 0x7e8000000700780b */ /* 0x042fe40003f04000 */
[----:B------:R-:W-:-:S11]  /*0230*/  FSETP.GEU.AND P1, PT, R7, 1.175494350822287508e-38, PT ;  /* 0x008000000700780b */ /* 0x000fd60003f2e000 */
[----:B------:R-:W-:-:S04]  /*0240*/  @P0 FMUL R7, R7, 0.25 ;  /* 0x3e80000007070820 */ /* 0x000fc80000400000 */
[----:B------:R-:W-:-:S06]  /*0250*/  @!P1 FMUL R7, R7, 16777216 ;  /* 0x4b80000007079820 */ /* 0x000fcc0000400000 */
[----:B------:R-:W1:Y:S01]  /*0260*/  MUFU.RCP R7, R7 ;  /* 0x0000000700077308 */ /* 0x000e620000001000 */
[----:B------:R-:W-:Y:S01]  /*0270*/  FSEL R4, R4, 1, P0 ;  /* 0x3f80000004047808 */ /* 0x000fe20000000000 */
[----:B-----5:R-:W-:-:S04]  /*0280*/  FADD R5, R12, -R5 ;  /* 0x800000050c057221 */ /* 0x020fc80000000000 */
[----:B------:R-:W-:-:S04]  /*0290*/  @!P1 FMUL R4, R4, 16777216 ;  /* 0x4b80000004049820 */ /* 0x000fc80000400000 */
[----:B-1----:R-:W-:-:S04]  /*02a0*/  FMUL R4, R7, R4 ;  /* 0x0000000407047220 */ /* 0x002fc80000400000 */
[----:B------:R-:W-:-:S04]  /*02b0*/  FMUL R4, R5, R4 ;  /* 0x0000000405047220 */ /* 0x000fc80000400000 */
[----:B----4-:R-:W-:-:S05]  /*02c0*/  FFMA R4, R8, R4, R11 ;  /* 0x0000000408047223 */ /* 0x010fca000000000b */
[----:B------:R-:W-:-:S04]  /*02d0*/  FSETP.GEU.AND P0, PT, R4, RZ, PT ;  /* 0x000000ff0400720b */ /* 0x000fc80003f0e000 */
[----:B------:R-:W-:-:S05]  /*02e0*/  FSEL R5, R4, RZ, P0 ;  /* 0x000000ff04057208 */ /* 0x000fca0000000000 */
[----:B------:R-:W-:Y:S01]  /*02f0*/  STG.E desc[UR4][R2.64], R5 ;  /* 0x0000000502007986 */ /* 0x000fe2000c101904 */
[----:B------:R-:W-:Y:S05]  /*0300*/  EXIT ;  /* 0x000000000000794d */ /* 0x000fea0003800000 */
.L_x_0:
[----:B------:R-:W-:-:S00]  /*0310*/  BRA `(.L_x_0) ;  /* 0xfffffffc00fc7947 */ /* 0x000fc0000383ffff */
[----:B------:R-:W-:-:S00]  /*0320*/  NOP ;  /* 0x0000000000007918 */ /* 0x000fc00000000000 */
        /* <DEDUP_REMOVED lines=13> */
.L_x_1:


//--------------------- .nv.global.init           --------------------------
	.section	.nv.global.init,"aw",@progbits
.nv.global.init:
	.type		_$_str,@object
	.size		_$_str,(_$_str_$_2 - _$_str)
_$_str:
        /*0000*/ 	.byte	0x5f, 0x5f, 0x43, 0x55, 0x44, 0x41, 0x5f, 0x46, 0x54, 0x5a, 0x00
	.type		_$_str_$_2,@object
	.size		_$_str_$_2,(.L_1 - _$_str_$_2)
_$_str_$_2:
        /*000b*/ 	.byte	0x5f, 0x5f, 0x43, 0x55, 0x44, 0x41, 0x5f, 0x50, 0x52, 0x45, 0x43, 0x5f, 0x53, 0x51, 0x52, 0x54
        /*001b*/ 	.byte	0x00
.L_1:


//--------------------- .nv.constant0.triton_poi_fused__native_batch_norm_legit_no_training_relu_11 --------------------------
	.section	.nv.constant0.triton_poi_fused__native_batch_norm_legit_no_training_relu_11,"a",@progbits
	.sectionflags	@""
	.align	4
.nv.constant0.triton_poi_fused__native_batch_norm_legit_no_training_relu_11:
	.zero		580
